//
// Generated by NVIDIA NVVM Compiler
//
// Compiler Build ID: CL-36424714
// Cuda compilation tools, release 13.0, V13.0.88
// Based on NVVM 20.0.0
//

.version 9.0
.target sm_100
.address_size 64

	// .globl	_Z8multiplyPiS_S_i

.visible .entry _Z8multiplyPiS_S_i(
	.param .u64 .ptr .align 1 _Z8multiplyPiS_S_i_param_0,
	.param .u64 .ptr .align 1 _Z8multiplyPiS_S_i_param_1,
	.param .u64 .ptr .align 1 _Z8multiplyPiS_S_i_param_2,
	.param .u32 _Z8multiplyPiS_S_i_param_3
)
{
	.reg .pred 	%p<2>;
	.reg .b32 	%r<9>;
	.reg .b64 	%rd<11>;

	ld.param.u64 	%rd1, [_Z8multiplyPiS_S_i_param_0];
	ld.param.u64 	%rd2, [_Z8multiplyPiS_S_i_param_1];
	ld.param.u64 	%rd3, [_Z8multiplyPiS_S_i_param_2];
	ld.param.u32 	%r2, [_Z8multiplyPiS_S_i_param_3];
	mov.u32 	%r3, %tid.x;
	mov.u32 	%r4, %ntid.x;
	mov.u32 	%r5, %ctaid.x;
	mad.lo.s32 	%r1, %r4, %r5, %r3;
	setp.ge.u32 	%p1, %r1, %r2;
	@%p1 bra 	$L__BB0_2;
	cvta.to.global.u64 	%rd4, %rd1;
	cvta.to.global.u64 	%rd5, %rd2;
	cvta.to.global.u64 	%rd6, %rd3;
	mul.wide.u32 	%rd7, %r1, 4;
	add.s64 	%rd8, %rd4, %rd7;
	ld.global.u32 	%r6, [%rd8];
	add.s64 	%rd9, %rd5, %rd7;
	ld.global.u32 	%r7, [%rd9];
	mul.lo.s32 	%r8, %r7, %r6;
	add.s64 	%rd10, %rd6, %rd7;
	st.global.u32 	[%rd10], %r8;
$L__BB0_2:
	ret;

}


// ===== COMPILED SASS (sm_100) =====

	.target	sm_100

	.elftype	@"ET_EXEC"


//--------------------- .note.nv.tkinfo           --------------------------
	.section	.note.nv.tkinfo,"",@"SHT_NOTE"
	.sectionflags	@"SHF_NOTE_NV_TKINFO"
	.tkinfo
        /*0018*/ 	.word	0x00000002
        /*0030*/ 	.string	""
        /*0030*/ 	.string	"ptxas"
        /*0030*/ 	.string	"Cuda compilation tools, release 13.0, V13.0.88"
        /*0030*/ 	.string	"Build cuda_13.0.r13.0/compiler.36424714_0"
        /*0030*/ 	.string	"-arch sm_100 -m 64 "



//--------------------- .note.nv.cuinfo           --------------------------
	.section	.note.nv.cuinfo,"",@"SHT_NOTE"
	.sectionflags	@"SHF_NOTE_NV_CUINFO"
        /*0018*/ 	.short	0x0002
        /*001a*/ 	.short	0x0064
        /*001c*/ 	.short	0x0082
	.zero		2


//--------------------- .nv.info                  --------------------------
	.section	.nv.info,"",@"SHT_CUDA_INFO"
	.align	4


	//----- nvinfo : EIATTR_REGCOUNT
	.align		4
        /*0000*/ 	.byte	0x04, 0x2f
        /*0002*/ 	.short	(.L_1 - .L_0)
	.align		4
.L_0:
        /*0004*/ 	.word	index@(_Z8multiplyPiS_S_i)
        /*0008*/ 	.word	0x0000000c


	//----- nvinfo : EIATTR_FRAME_SIZE
	.align		4
.L_1:
        /*000c*/ 	.byte	0x04, 0x11
        /*000e*/ 	.short	(.L_3 - .L_2)
	.align		4
.L_2:
        /*0010*/ 	.word	index@(_Z8multiplyPiS_S_i)
        /*0014*/ 	.word	0x00000000


	//----- nvinfo : EIATTR_MIN_STACK_SIZE
	.align		4
.L_3:
        /*0018*/ 	.byte	0x04, 0x12
        /*001a*/ 	.short	(.L_5 - .L_4)
	.align		4
.L_4:
        /*001c*/ 	.word	index@(_Z8multiplyPiS_S_i)
        /*0020*/ 	.word	0x00000000
.L_5:


//--------------------- .nv.compat                --------------------------
	.section	.nv.compat,"",@"SHT_CUDA_COMPAT_INFO"
	.align	4
        /*0000*/ 	.byte	0x02, 0x09, 0x00, 0x00, 0x02, 0x02, 0x01, 0x00, 0x02, 0x05, 0x05, 0x00, 0x03, 0x07, 0x01, 0x01
        /*0010*/ 	.byte	0x02, 0x03, 0x00, 0x00, 0x02, 0x06, 0x01, 0x00, 0x04, 0x0b, 0x08, 0x00, 0x09, 0x00, 0x00, 0x00
        /*0020*/ 	.byte	0x00, 0x00, 0x00, 0x00


//--------------------- .nv.info._Z8multiplyPiS_S_i --------------------------
	.section	.nv.info._Z8multiplyPiS_S_i,"",@"SHT_CUDA_INFO"
	.sectionflags	@""
	.align	4


	//----- nvinfo : EIATTR_CUDA_API_VERSION
	.align		4
        /*0000*/ 	.byte	0x04, 0x37
        /*0002*/ 	.short	(.L_7 - .L_6)
.L_6:
        /*0004*/ 	.word	0x00000082


	//----- nvinfo : EIATTR_KPARAM_INFO
	.align		4
.L_7:
        /*0008*/ 	.byte	0x04, 0x17
        /*000a*/ 	.short	(.L_9 - .L_8)
.L_8:
        /*000c*/ 	.word	0x00000000
        /*0010*/ 	.short	0x0003
        /*0012*/ 	.short	0x0018
        /*0014*/ 	.byte	0x00, 0xf0, 0x11, 0x00


	//----- nvinfo : EIATTR_KPARAM_INFO
	.align		4
.L_9:
        /*0018*/ 	.byte	0x04, 0x17
        /*001a*/ 	.short	(.L_11 - .L_10)
.L_10:
        /*001c*/ 	.word	0x00000000
        /*0020*/ 	.short	0x0002
        /*0022*/ 	.short	0x0010
        /*0024*/ 	.byte	0x00, 0xf5, 0x21, 0x00


	//----- nvinfo : EIATTR_KPARAM_INFO
	.align		4
.L_11:
        /*0028*/ 	.byte	0x04, 0x17
        /*002a*/ 	.short	(.L_13 - .L_12)
.L_12:
        /*002c*/ 	.word	0x00000000
        /*0030*/ 	.short	0x0001
        /*0032*/ 	.short	0x0008
        /*0034*/ 	.byte	0x00, 0xf5, 0x21, 0x00


	//----- nvinfo : EIATTR_KPARAM_INFO
	.align		4
.L_13:
        /*0038*/ 	.byte	0x04, 0x17
        /*003a*/ 	.short	(.L_15 - .L_14)
.L_14:
        /*003c*/ 	.word	0x00000000
        /*0040*/ 	.short	0x0000
        /*0042*/ 	.short	0x0000
        /*0044*/ 	.byte	0x00, 0xf5, 0x21, 0x00


	//----- nvinfo : EIATTR_SPARSE_MMA_MASK
	.align		4
.L_15:
        /*0048*/ 	.byte	0x03, 0x50
        /*004a*/ 	.short	0x0000


	//----- nvinfo : EIATTR_MAXREG_COUNT
	.align		4
        /*004c*/ 	.byte	0x03, 0x1b
        /*004e*/ 	.short	0x00ff


	//----- nvinfo : EIATTR_MERCURY_ISA_VERSION
	.align		4
        /*0050*/ 	.byte	0x03, 0x5f
        /*0052*/ 	.short	0x0101


	//----- nvinfo : EIATTR_VRC_CTA_INIT_COUNT
	.align		4
        /*0054*/ 	.byte	0x02, 0x4a
	.zero		1
	.zero		1


	//----- nvinfo : EIATTR_EXIT_INSTR_OFFSETS
	.align		4
        /*0058*/ 	.byte	0x04, 0x1c
        /*005a*/ 	.short	(.L_17 - .L_16)


	//   ....[0]....
.L_16:
        /*005c*/ 	.word	0x00000070


	//   ....[1]....
        /*0060*/ 	.word	0x00000130


	//----- nvinfo : EIATTR_CBANK_PARAM_SIZE
	.align		4
.L_17:
        /*0064*/ 	.byte	0x03, 0x19
        /*0066*/ 	.short	0x001c


	//----- nvinfo : EIATTR_PARAM_CBANK
	.align		4
        /*0068*/ 	.byte	0x04, 0x0a
        /*006a*/ 	.short	(.L_19 - .L_18)
	.align		4
.L_18:
        /*006c*/ 	.word	index@(.nv.constant0._Z8multiplyPiS_S_i)
        /*0070*/ 	.short	0x0380
        /*0072*/ 	.short	0x001c


	//----- nvinfo : EIATTR_SW_WAR
	.align		4
.L_19:
        /*0074*/ 	.byte	0x04, 0x36
        /*0076*/ 	.short	(.L_21 - .L_20)
.L_20:
        /*0078*/ 	.word	0x00000008
.L_21:


//--------------------- .nv.callgraph             --------------------------
	.section	.nv.callgraph,"",@"SHT_CUDA_CALLGRAPH"
	.align	4
	.sectionentsize	8
	.align		4
        /*0000*/ 	.word	0x00000000
	.align		4
        /*0004*/ 	.word	0xffffffff
	.align		4
        /*0008*/ 	.word	0x00000000
	.align		4
        /*000c*/ 	.word	0xfffffffe
	.align		4
        /*0010*/ 	.word	0x00000000
	.align		4
        /*0014*/ 	.word	0xfffffffd
	.align		4
        /*0018*/ 	.word	0x00000000
	.align		4
        /*001c*/ 	.word	0xfffffffc


//--------------------- .text._Z8multiplyPiS_S_i  --------------------------
	.section	.text._Z8multiplyPiS_S_i,"ax",@progbits
	.align	128
        .global         _Z8multiplyPiS_S_i
        .type           _Z8multiplyPiS_S_i,@function
        .size           _Z8multiplyPiS_S_i,(.L_x_1 - _Z8multiplyPiS_S_i)
        .other          _Z8multiplyPiS_S_i,@"STO_CUDA_ENTRY STV_DEFAULT"
_Z8multiplyPiS_S_i:
.text._Z8multiplyPiS_S_i:
[----:B------:R-:W-:Y:S01]  /*0000*/  LDC R1, c[0x0][0x37c] ;  /* 0x0000df00ff017b82 */ /* 0x000fe20000000800 */
[----:B------:R-:W0:Y:S01]  /*0010*/  S2R R9, SR_TID.X ;  /* 0x0000000000097919 */ /* 0x000e220000002100 */
[----:B------:R-:W0:Y:S01]  /*0020*/  LDCU UR4, c[0x0][0x360] ;  /* 0x00006c00ff0477ac */ /* 0x000e220008000800 */
[----:B------:R-:W0:Y:S01]  /*0030*/  S2R R0, SR_CTAID.X ;  /* 0x0000000000007919 */ /* 0x000e220000002500 */
[----:B------:R-:W1:Y:S01]  /*0040*/  LDCU UR5, c[0x0][0x398] ;  /* 0x00007300ff0577ac */ /* 0x000e620008000800 */
[----:B0-----:R-:W-:-:S05]  /*0050*/  IMAD R9, R0, UR4, R9 ;  /* 0x0000000400097c24 */ /* 0x001fca000f8e0209 */
[----:B-1----:R-:W-:-:S13]  /*0060*/  ISETP.GE.U32.AND P0, PT, R9, UR5, PT ;  /* 0x0000000509007c0c */ /* 0x002fda000bf06070 */
[----:B------:R-:W-:Y:S05]  /*0070*/  @P0 EXIT ;  /* 0x000000000000094d */ /* 0x000fea0003800000 */
[----:B------:R-:W0:Y:S01]  /*0080*/  LDC.64 R2, c[0x0][0x380] ;  /* 0x0000e000ff027b82 */ /* 0x000e220000000a00 */
[----:B------:R-:W1:Y:S07]  /*0090*/  LDCU.64 UR4, c[0x0][0x358] ;  /* 0x00006b00ff0477ac */ /* 0x000e6e0008000a00 */
[----:B------:R-:W2:Y:S08]  /*00a0*/  LDC.64 R4, c[0x0][0x388] ;  /* 0x0000e200ff047b82 */ /* 0x000eb00000000a00 */
[----:B------:R-:W3:Y:S01]  /*00b0*/  LDC.64 R6, c[0x0][0x390] ;  /* 0x0000e400ff067b82 */ /* 0x000ee20000000a00 */
[----:B0-----:R-:W-:-:S06]  /*00c0*/  IMAD.WIDE.U32 R2, R9, 0x4, R2 ;  /* 0x0000000409027825 */ /* 0x001fcc00078e0002 */
[----:B-1----:R-:W4:Y:S01]  /*00d0*/  LDG.E R2, desc[UR4][R2.64] ;  /* 0x0000000402027981 */ /* 0x002f22000c1e1900 */
[----:B--2---:R-:W-:-:S06]  /*00e0*/  IMAD.WIDE.U32 R4, R9, 0x4, R4 ;  /* 0x0000000409047825 */ /* 0x004fcc00078e0004 */
[----:B------:R-:W4:Y:S01]  /*00f0*/  LDG.E R5, desc[UR4][R4.64] ;  /* 0x0000000404057981 */ /* 0x000f22000c1e1900 */
[----:B---3--:R-:W-:-:S04]  /*0100*/  IMAD.WIDE.U32 R6, R9, 0x4, R6 ;  /* 0x0000000409067825 */ /* 0x008fc800078e0006 */
[----:B----4-:R-:W-:-:S05]  /*0110*/  IMAD R9, R2, R5, RZ ;  /* 0x0000000502097224 */ /* 0x010fca00078e02ff */
[----:B------:R-:W-:Y:S01]  /*0120*/  STG.E desc[UR4][R6.64], R9 ;  /* 0x0000000906007986 */ /* 0x000fe2000c101904 */
[----:B------:R-:W-:Y:S05]  /*0130*/  EXIT ;  /* 0x000000000000794d */ /* 0x000fea0003800000 */
.L_x_0:
[----:B------:R-:W-:-:S00]  /*0140*/  BRA `(.L_x_0) ;  /* 0xfffffffc00fc7947 */ /* 0x000fc0000383ffff */
[----:B------:R-:W-:-:S00]  /*0150*/  NOP ;  /* 0x0000000000007918 */ /* 0x000fc00000000000 */
        /* <DEDUP_REMOVED lines=10> */
.L_x_1:


//--------------------- .nv.shared.reserved.0     --------------------------
	.section	.nv.shared.reserved.0,"aw",@nobits
	.weak		__nv_reservedSMEM_offset_0_alias
	.size		__nv_reservedSMEM_offset_0_alias, 0, 64
	.other		__nv_reservedSMEM_offset_0_alias,@"STO_CUDA_RESERVED_SHARED STV_DEFAULT"
__nv_reservedSMEM_offset_0_alias:
	.zero		0
	.zero		64


//--------------------- .nv.constant0._Z8multiplyPiS_S_i --------------------------
	.section	.nv.constant0._Z8multiplyPiS_S_i,"a",@progbits
	.sectionflags	@""
	.align	4
.nv.constant0._Z8multiplyPiS_S_i:
	.zero		924


//--------------------- SYMBOLS --------------------------

	.type		.nv.reservedSmem.offset0,@object
	.size		.nv.reservedSmem.offset0,0x4
